//
// Generated by NVIDIA NVVM Compiler
//
// Compiler Build ID: CL-36424714
// Cuda compilation tools, release 13.0, V13.0.88
// Based on NVVM 20.0.0
//

.version 9.0
.target sm_100
.address_size 64

	// .globl	observeUnderlyingFlow

.visible .entry observeUnderlyingFlow(
	.param .u32 observeUnderlyingFlow_param_0,
	.param .u32 observeUnderlyingFlow_param_1,
	.param .f32 observeUnderlyingFlow_param_2,
	.param .f32 observeUnderlyingFlow_param_3,
	.param .u32 observeUnderlyingFlow_param_4,
	.param .u32 observeUnderlyingFlow_param_5,
	.param .u64 .ptr .align 1 observeUnderlyingFlow_param_6,
	.param .u32 observeUnderlyingFlow_param_7,
	.param .u64 .ptr .align 1 observeUnderlyingFlow_param_8,
	.param .u32 observeUnderlyingFlow_param_9,
	.param .u64 .ptr .align 1 observeUnderlyingFlow_param_10,
	.param .u32 observeUnderlyingFlow_param_11,
	.param .f32 observeUnderlyingFlow_param_12,
	.param .u32 observeUnderlyingFlow_param_13,
	.param .u64 .ptr .align 1 observeUnderlyingFlow_param_14,
	.param .u32 observeUnderlyingFlow_param_15,
	.param .u64 .ptr .align 1 observeUnderlyingFlow_param_16,
	.param .u32 observeUnderlyingFlow_param_17
)
{
	.reg .pred 	%p<2>;
	.reg .b32 	%r<18>;
	.reg .b32 	%f<15>;
	.reg .b64 	%rd<20>;

	ld.param.f32 	%f1, [observeUnderlyingFlow_param_2];
	ld.param.f32 	%f2, [observeUnderlyingFlow_param_3];
	ld.param.u32 	%r2, [observeUnderlyingFlow_param_4];
	ld.param.u32 	%r3, [observeUnderlyingFlow_param_5];
	ld.param.u64 	%rd1, [observeUnderlyingFlow_param_8];
	ld.param.u32 	%r4, [observeUnderlyingFlow_param_9];
	ld.param.u64 	%rd2, [observeUnderlyingFlow_param_10];
	ld.param.u32 	%r5, [observeUnderlyingFlow_param_11];
	ld.param.u32 	%r8, [observeUnderlyingFlow_param_13];
	ld.param.u64 	%rd3, [observeUnderlyingFlow_param_14];
	ld.param.u32 	%r6, [observeUnderlyingFlow_param_15];
	ld.param.u64 	%rd4, [observeUnderlyingFlow_param_16];
	ld.param.u32 	%r7, [observeUnderlyingFlow_param_17];
	mov.u32 	%r9, %tid.x;
	mov.u32 	%r10, %ntid.x;
	mov.u32 	%r11, %ctaid.x;
	mad.lo.s32 	%r1, %r10, %r11, %r9;
	setp.ge.s32 	%p1, %r1, %r8;
	@%p1 bra 	$L__BB0_2;
	cvta.to.global.u64 	%rd5, %rd3;
	cvta.to.global.u64 	%rd6, %rd1;
	cvta.to.global.u64 	%rd7, %rd2;
	cvta.to.global.u64 	%rd8, %rd4;
	mul.lo.s32 	%r12, %r6, %r1;
	cvt.s64.s32 	%rd9, %r12;
	add.s64 	%rd10, %rd5, %rd9;
	ld.global.f32 	%f3, [%rd10];
	ld.global.f32 	%f4, [%rd10+4];
	div.rn.f32 	%f5, %f3, %f1;
	cvt.rmi.f32.f32 	%f6, %f5;
	cvt.rn.f32.s32 	%f7, %r2;
	add.f32 	%f8, %f6, %f7;
	cvt.rzi.s32.f32 	%r13, %f8;
	div.rn.f32 	%f9, %f4, %f2;
	cvt.rmi.f32.f32 	%f10, %f9;
	cvt.rn.f32.s32 	%f11, %r3;
	add.f32 	%f12, %f10, %f11;
	cvt.rzi.s32.f32 	%r14, %f12;
	mul.lo.s32 	%r15, %r14, %r4;
	cvt.s64.s32 	%rd11, %r15;
	add.s64 	%rd12, %rd6, %rd11;
	mul.wide.s32 	%rd13, %r13, 4;
	add.s64 	%rd14, %rd12, %rd13;
	ld.global.f32 	%f13, [%rd14];
	mul.lo.s32 	%r16, %r14, %r5;
	cvt.s64.s32 	%rd15, %r16;
	add.s64 	%rd16, %rd7, %rd15;
	add.s64 	%rd17, %rd16, %rd13;
	ld.global.f32 	%f14, [%rd17];
	mul.lo.s32 	%r17, %r7, %r1;
	cvt.s64.s32 	%rd18, %r17;
	add.s64 	%rd19, %rd8, %rd18;
	st.global.f32 	[%rd19], %f13;
	st.global.f32 	[%rd19+4], %f14;
$L__BB0_2:
	ret;

}


// ===== COMPILED SASS (sm_100) =====

	.target	sm_100

	.elftype	@"ET_EXEC"


//--------------------- .note.nv.tkinfo           --------------------------
	.section	.note.nv.tkinfo,"",@"SHT_NOTE"
	.sectionflags	@"SHF_NOTE_NV_TKINFO"
	.tkinfo
        /*0018*/ 	.word	0x00000002
        /*0030*/ 	.string	""
        /*0030*/ 	.string	"ptxas"
        /*0030*/ 	.string	"Cuda compilation tools, release 13.0, V13.0.88"
        /*0030*/ 	.string	"Build cuda_13.0.r13.0/compiler.36424714_0"
        /*0030*/ 	.string	"-arch sm_100 -m 64 "



//--------------------- .note.nv.cuinfo           --------------------------
	.section	.note.nv.cuinfo,"",@"SHT_NOTE"
	.sectionflags	@"SHF_NOTE_NV_CUINFO"
        /*0018*/ 	.short	0x0002
        /*001a*/ 	.short	0x0064
        /*001c*/ 	.short	0x0082
	.zero		2


//--------------------- .nv.info                  --------------------------
	.section	.nv.info,"",@"SHT_CUDA_INFO"
	.align	4


	//----- nvinfo : EIATTR_REGCOUNT
	.align		4
        /*0000*/ 	.byte	0x04, 0x2f
        /*0002*/ 	.short	(.L_1 - .L_0)
	.align		4
.L_0:
        /*0004*/ 	.word	index@(observeUnderlyingFlow)
        /*0008*/ 	.word	0x00000011


	//----- nvinfo : EIATTR_FRAME_SIZE
	.align		4
.L_1:
        /*000c*/ 	.byte	0x04, 0x11
        /*000e*/ 	.short	(.L_3 - .L_2)
	.align		4
.L_2:
        /*0010*/ 	.word	index@($__internal_0_$__cuda_sm3x_div_rn_noftz_f32_slowpath)
        /*0014*/ 	.word	0x00000000


	//----- nvinfo : EIATTR_FRAME_SIZE
	.align		4
.L_3:
        /*0018*/ 	.byte	0x04, 0x11
        /*001a*/ 	.short	(.L_5 - .L_4)
	.align		4
.L_4:
        /*001c*/ 	.word	index@(observeUnderlyingFlow)
        /*0020*/ 	.word	0x00000000


	//----- nvinfo : EIATTR_MIN_STACK_SIZE
	.align		4
.L_5:
        /*0024*/ 	.byte	0x04, 0x12
        /*0026*/ 	.short	(.L_7 - .L_6)
	.align		4
.L_6:
        /*0028*/ 	.word	index@(observeUnderlyingFlow)
        /*002c*/ 	.word	0x00000000
.L_7:


//--------------------- .nv.compat                --------------------------
	.section	.nv.compat,"",@"SHT_CUDA_COMPAT_INFO"
	.align	4
        /*0000*/ 	.byte	0x02, 0x09, 0x00, 0x00, 0x02, 0x02, 0x01, 0x00, 0x02, 0x05, 0x05, 0x00, 0x03, 0x07, 0x01, 0x01
        /*0010*/ 	.byte	0x02, 0x03, 0x00, 0x00, 0x02, 0x06, 0x01, 0x00, 0x04, 0x0b, 0x08, 0x00, 0x01, 0x00, 0x00, 0x00
        /*0020*/ 	.byte	0x00, 0x00, 0x00, 0x00


//--------------------- .nv.info.observeUnderlyingFlow --------------------------
	.section	.nv.info.observeUnderlyingFlow,"",@"SHT_CUDA_INFO"
	.sectionflags	@""
	.align	4


	//----- nvinfo : EIATTR_CUDA_API_VERSION
	.align		4
        /*0000*/ 	.byte	0x04, 0x37
        /*0002*/ 	.short	(.L_9 - .L_8)
.L_8:
        /*0004*/ 	.word	0x00000082


	//----- nvinfo : EIATTR_KPARAM_INFO
	.align		4
.L_9:
        /*0008*/ 	.byte	0x04, 0x17
        /*000a*/ 	.short	(.L_11 - .L_10)
.L_10:
        /*000c*/ 	.word	0x00000000
        /*0010*/ 	.short	0x0011
        /*0012*/ 	.short	0x0068
        /*0014*/ 	.byte	0x00, 0xf0, 0x11, 0x00


	//----- nvinfo : EIATTR_KPARAM_INFO
	.align		4
.L_11:
        /*0018*/ 	.byte	0x04, 0x17
        /*001a*/ 	.short	(.L_13 - .L_12)
.L_12:
        /*001c*/ 	.word	0x00000000
        /*0020*/ 	.short	0x0010
        /*0022*/ 	.short	0x0060
        /*0024*/ 	.byte	0x00, 0xf5, 0x21, 0x00


	//----- nvinfo : EIATTR_KPARAM_INFO
	.align		4
.L_13:
        /*0028*/ 	.byte	0x04, 0x17
        /*002a*/ 	.short	(.L_15 - .L_14)
.L_14:
        /*002c*/ 	.word	0x00000000
        /*0030*/ 	.short	0x000f
        /*0032*/ 	.short	0x0058
        /*0034*/ 	.byte	0x00, 0xf0, 0x11, 0x00


	//----- nvinfo : EIATTR_KPARAM_INFO
	.align		4
.L_15:
        /*0038*/ 	.byte	0x04, 0x17
        /*003a*/ 	.short	(.L_17 - .L_16)
.L_16:
        /*003c*/ 	.word	0x00000000
        /*0040*/ 	.short	0x000e
        /*0042*/ 	.short	0x0050
        /*0044*/ 	.byte	0x00, 0xf5, 0x21, 0x00


	//----- nvinfo : EIATTR_KPARAM_INFO
	.align		4
.L_17:
        /*0048*/ 	.byte	0x04, 0x17
        /*004a*/ 	.short	(.L_19 - .L_18)
.L_18:
        /*004c*/ 	.word	0x00000000
        /*0050*/ 	.short	0x000d
        /*0052*/ 	.short	0x0048
        /*0054*/ 	.byte	0x00, 0xf0, 0x11, 0x00


	//----- nvinfo : EIATTR_KPARAM_INFO
	.align		4
.L_19:
        /*0058*/ 	.byte	0x04, 0x17
        /*005a*/ 	.short	(.L_21 - .L_20)
.L_20:
        /*005c*/ 	.word	0x00000000
        /*0060*/ 	.short	0x000c
        /*0062*/ 	.short	0x0044
        /*0064*/ 	.byte	0x00, 0xf0, 0x11, 0x00


	//----- nvinfo : EIATTR_KPARAM_INFO
	.align		4
.L_21:
        /*0068*/ 	.byte	0x04, 0x17
        /*006a*/ 	.short	(.L_23 - .L_22)
.L_22:
        /*006c*/ 	.word	0x00000000
        /*0070*/ 	.short	0x000b
        /*0072*/ 	.short	0x0040
        /*0074*/ 	.byte	0x00, 0xf0, 0x11, 0x00


	//----- nvinfo : EIATTR_KPARAM_INFO
	.align		4
.L_23:
        /*0078*/ 	.byte	0x04, 0x17
        /*007a*/ 	.short	(.L_25 - .L_24)
.L_24:
        /*007c*/ 	.word	0x00000000
        /*0080*/ 	.short	0x000a
        /*0082*/ 	.short	0x0038
        /*0084*/ 	.byte	0x00, 0xf5, 0x21, 0x00


	//----- nvinfo : EIATTR_KPARAM_INFO
	.align		4
.L_25:
        /*0088*/ 	.byte	0x04, 0x17
        /*008a*/ 	.short	(.L_27 - .L_26)
.L_26:
        /*008c*/ 	.word	0x00000000
        /*0090*/ 	.short	0x0009
        /*0092*/ 	.short	0x0030
        /*0094*/ 	.byte	0x00, 0xf0, 0x11, 0x00


	//----- nvinfo : EIATTR_KPARAM_INFO
	.align		4
.L_27:
        /*0098*/ 	.byte	0x04, 0x17
        /*009a*/ 	.short	(.L_29 - .L_28)
.L_28:
        /*009c*/ 	.word	0x00000000
        /*00a0*/ 	.short	0x0008
        /*00a2*/ 	.short	0x0028
        /*00a4*/ 	.byte	0x00, 0xf5, 0x21, 0x00


	//----- nvinfo : EIATTR_KPARAM_INFO
	.align		4
.L_29:
        /*00a8*/ 	.byte	0x04, 0x17
        /*00aa*/ 	.short	(.L_31 - .L_30)
.L_30:
        /*00ac*/ 	.word	0x00000000
        /*00b0*/ 	.short	0x0007
        /*00b2*/ 	.short	0x0020
        /*00b4*/ 	.byte	0x00, 0xf0, 0x11, 0x00


	//----- nvinfo : EIATTR_KPARAM_INFO
	.align		4
.L_31:
        /*00b8*/ 	.byte	0x04, 0x17
        /*00ba*/ 	.short	(.L_33 - .L_32)
.L_32:
        /*00bc*/ 	.word	0x00000000
        /*00c0*/ 	.short	0x0006
        /*00c2*/ 	.short	0x0018
        /*00c4*/ 	.byte	0x00, 0xf5, 0x21, 0x00


	//----- nvinfo : EIATTR_KPARAM_INFO
	.align		4
.L_33:
        /*00c8*/ 	.byte	0x04, 0x17
        /*00ca*/ 	.short	(.L_35 - .L_34)
.L_34:
        /*00cc*/ 	.word	0x00000000
        /*00d0*/ 	.short	0x0005
        /*00d2*/ 	.short	0x0014
        /*00d4*/ 	.byte	0x00, 0xf0, 0x11, 0x00


	//----- nvinfo : EIATTR_KPARAM_INFO
	.align		4
.L_35:
        /*00d8*/ 	.byte	0x04, 0x17
        /*00da*/ 	.short	(.L_37 - .L_36)
.L_36:
        /*00dc*/ 	.word	0x00000000
        /*00e0*/ 	.short	0x0004
        /*00e2*/ 	.short	0x0010
        /*00e4*/ 	.byte	0x00, 0xf0, 0x11, 0x00


	//----- nvinfo : EIATTR_KPARAM_INFO
	.align		4
.L_37:
        /*00e8*/ 	.byte	0x04, 0x17
        /*00ea*/ 	.short	(.L_39 - .L_38)
.L_38:
        /*00ec*/ 	.word	0x00000000
        /*00f0*/ 	.short	0x0003
        /*00f2*/ 	.short	0x000c
        /*00f4*/ 	.byte	0x00, 0xf0, 0x11, 0x00


	//----- nvinfo : EIATTR_KPARAM_INFO
	.align		4
.L_39:
        /*00f8*/ 	.byte	0x04, 0x17
        /*00fa*/ 	.short	(.L_41 - .L_40)
.L_40:
        /*00fc*/ 	.word	0x00000000
        /*0100*/ 	.short	0x0002
        /*0102*/ 	.short	0x0008
        /*0104*/ 	.byte	0x00, 0xf0, 0x11, 0x00


	//----- nvinfo : EIATTR_KPARAM_INFO
	.align		4
.L_41:
        /*0108*/ 	.byte	0x04, 0x17
        /*010a*/ 	.short	(.L_43 - .L_42)
.L_42:
        /*010c*/ 	.word	0x00000000
        /*0110*/ 	.short	0x0001
        /*0112*/ 	.short	0x0004
        /*0114*/ 	.byte	0x00, 0xf0, 0x11, 0x00


	//----- nvinfo : EIATTR_KPARAM_INFO
	.align		4
.L_43:
        /*0118*/ 	.byte	0x04, 0x17
        /*011a*/ 	.short	(.L_45 - .L_44)
.L_44:
        /*011c*/ 	.word	0x00000000
        /*0120*/ 	.short	0x0000
        /*0122*/ 	.short	0x0000
        /*0124*/ 	.byte	0x00, 0xf0, 0x11, 0x00


	//----- nvinfo : EIATTR_SPARSE_MMA_MASK
	.align		4
.L_45:
        /*0128*/ 	.byte	0x03, 0x50
        /*012a*/ 	.short	0x0000


	//----- nvinfo : EIATTR_MAXREG_COUNT
	.align		4
        /*012c*/ 	.byte	0x03, 0x1b
        /*012e*/ 	.short	0x00ff


	//----- nvinfo : EIATTR_MERCURY_ISA_VERSION
	.align		4
        /*0130*/ 	.byte	0x03, 0x5f
        /*0132*/ 	.short	0x0101


	//----- nvinfo : EIATTR_VRC_CTA_INIT_COUNT
	.align		4
        /*0134*/ 	.byte	0x02, 0x4a
	.zero		1
	.zero		1


	//----- nvinfo : EIATTR_EXIT_INSTR_OFFSETS
	.align		4
        /*0138*/ 	.byte	0x04, 0x1c
        /*013a*/ 	.short	(.L_47 - .L_46)


	//   ....[0]....
.L_46:
        /*013c*/ 	.word	0x00000070


	//   ....[1]....
        /*0140*/ 	.word	0x00000500


	//----- nvinfo : EIATTR_CRS_STACK_SIZE
	.align		4
.L_47:
        /*0144*/ 	.byte	0x04, 0x1e
        /*0146*/ 	.short	(.L_49 - .L_48)
.L_48:
        /*0148*/ 	.word	0x00000000


	//----- nvinfo : EIATTR_CBANK_PARAM_SIZE
	.align		4
.L_49:
        /*014c*/ 	.byte	0x03, 0x19
        /*014e*/ 	.short	0x006c


	//----- nvinfo : EIATTR_PARAM_CBANK
	.align		4
        /*0150*/ 	.byte	0x04, 0x0a
        /*0152*/ 	.short	(.L_51 - .L_50)
	.align		4
.L_50:
        /*0154*/ 	.word	index@(.nv.constant0.observeUnderlyingFlow)
        /*0158*/ 	.short	0x0380
        /*015a*/ 	.short	0x006c


	//----- nvinfo : EIATTR_SW_WAR
	.align		4
.L_51:
        /*015c*/ 	.byte	0x04, 0x36
        /*015e*/ 	.short	(.L_53 - .L_52)
.L_52:
        /*0160*/ 	.word	0x00000008
.L_53:


//--------------------- .nv.callgraph             --------------------------
	.section	.nv.callgraph,"",@"SHT_CUDA_CALLGRAPH"
	.align	4
	.sectionentsize	8
	.align		4
        /*0000*/ 	.word	0x00000000
	.align		4
        /*0004*/ 	.word	0xffffffff
	.align		4
        /*0008*/ 	.word	0x00000000
	.align		4
        /*000c*/ 	.word	0xfffffffe
	.align		4
        /*0010*/ 	.word	0x00000000
	.align		4
        /*0014*/ 	.word	0xfffffffd
	.align		4
        /*0018*/ 	.word	0x00000000
	.align		4
        /*001c*/ 	.word	0xfffffffc


//--------------------- .text.observeUnderlyingFlow --------------------------
	.section	.text.observeUnderlyingFlow,"ax",@progbits
	.align	128
        .global         observeUnderlyingFlow
        .type           observeUnderlyingFlow,@function
        .size           observeUnderlyingFlow,(.L_x_16 - observeUnderlyingFlow)
        .other          observeUnderlyingFlow,@"STO_CUDA_ENTRY STV_DEFAULT"
observeUnderlyingFlow:
.text.observeUnderlyingFlow:
[----:B------:R-:W-:Y:S01]  /*0000*/  LDC R1, c[0x0][0x37c] ;  /* 0x0000df00ff017b82 */ /* 0x000fe20000000800 */
[----:B------:R-:W0:Y:S01]  /*0010*/  S2R R4, SR_TID.X ;  /* 0x0000000000047919 */ /* 0x000e220000002100 */
[----:B------:R-:W0:Y:S01]  /*0020*/  LDCU UR4, c[0x0][0x360] ;  /* 0x00006c00ff0477ac */ /* 0x000e220008000800 */
[----:B------:R-:W0:Y:S01]  /*0030*/  S2R R3, SR_CTAID.X ;  /* 0x0000000000037919 */ /* 0x000e220000002500 */
[----:B------:R-:W1:Y:S01]  /*0040*/  LDCU UR5, c[0x0][0x3c8] ;  /* 0x00007900ff0577ac */ /* 0x000e620008000800 */
[----:B0-----:R-:W-:-:S05]  /*0050*/  IMAD R4, R3, UR4, R4 ;  /* 0x0000000403047c24 */ /* 0x001fca000f8e0204 */
[----:B-1----:R-:W-:-:S13]  /*0060*/  ISETP.GE.AND P0, PT, R4, UR5, PT ;  /* 0x0000000504007c0c */ /* 0x002fda000bf06270 */
[----:B------:R-:W-:Y:S05]  /*0070*/  @P0 EXIT ;  /* 0x000000000000094d */ /* 0x000fea0003800000 */
[----:B------:R-:W0:Y:S01]  /*0080*/  LDCU UR6, c[0x0][0x3d8] ;  /* 0x00007b00ff0677ac */ /* 0x000e220008000800 */
[----:B------:R-:W1:Y:S01]  /*0090*/  LDC R9, c[0x0][0x388] ;  /* 0x0000e200ff097b82 */ /* 0x000e620000000800 */
[----:B------:R-:W2:Y:S01]  /*00a0*/  LDCU.64 UR8, c[0x0][0x3d0] ;  /* 0x00007a00ff0877ac */ /* 0x000ea20008000a00 */
[----:B------:R-:W3:Y:S01]  /*00b0*/  LDCU.64 UR4, c[0x0][0x358] ;  /* 0x00006b00ff0477ac */ /* 0x000ee20008000a00 */
[----:B0-----:R-:W-:-:S05]  /*00c0*/  IMAD R0, R4, UR6, RZ ;  /* 0x0000000604007c24 */ /* 0x001fca000f8e02ff */
[----:B--2---:R-:W-:-:S04]  /*00d0*/  IADD3 R6, P0, PT, R0, UR8, RZ ;  /* 0x0000000800067c10 */ /* 0x004fc8000ff1e0ff */
[----:B------:R-:W-:-:S05]  /*00e0*/  LEA.HI.X.SX32 R7, R0, UR9, 0x1, P0 ;  /* 0x0000000900077c11 */ /* 0x000fca00080f0eff */
[----:B---3--:R-:W2:Y:S04]  /*00f0*/  LDG.E R2, desc[UR4][R6.64] ;  /* 0x0000000406027981 */ /* 0x008ea8000c1e1900 */
[----:B------:R0:W5:Y:S01]  /*0100*/  LDG.E R0, desc[UR4][R6.64+0x4] ;  /* 0x0000040406007981 */ /* 0x000162000c1e1900 */
[----:B-1----:R-:W1:Y:S01]  /*0110*/  MUFU.RCP R3, R9 ;  /* 0x0000000900037308 */ /* 0x002e620000001000 */
[----:B------:R-:W-:Y:S01]  /*0120*/  BSSY.RECONVERGENT B0, `(.L_x_0) ;  /* 0x000000d000007945 */ /* 0x000fe20003800200 */
[----:B-1----:R-:W-:-:S04]  /*0130*/  FFMA R8, R3, -R9, 1 ;  /* 0x3f80000003087423 */ /* 0x002fc80000000809 */
[----:B------:R-:W-:Y:S02]  /*0140*/  FFMA R3, R3, R8, R3 ;  /* 0x0000000803037223 */ /* 0x000fe40000000003 */
[----:B--2---:R-:W1:Y:S02]  /*0150*/  FCHK P0, R2, R9 ;  /* 0x0000000902007302 */ /* 0x004e640000000000 */
[----:B------:R-:W-:-:S04]  /*0160*/  FFMA R5, R2, R3, RZ ;  /* 0x0000000302057223 */ /* 0x000fc800000000ff */
[----:B------:R-:W-:-:S04]  /*0170*/  FFMA R8, R5, -R9, R2 ;  /* 0x8000000905087223 */ /* 0x000fc80000000002 */
[----:B------:R-:W-:Y:S01]  /*0180*/  FFMA R3, R3, R8, R5 ;  /* 0x0000000803037223 */ /* 0x000fe20000000005 */
[----:B01----:R-:W-:Y:S06]  /*0190*/  @!P0 BRA `(.L_x_1) ;  /* 0x0000000000148947 */ /* 0x003fec0003800000 */
[----:B------:R-:W0:Y:S01]  /*01a0*/  LDCU UR6, c[0x0][0x388] ;  /* 0x00007100ff0677ac */ /* 0x000e220008000800 */
[----:B------:R-:W-:Y:S01]  /*01b0*/  MOV R6, 0x1e0 ;  /* 0x000001e000067802 */ /* 0x000fe20000000f00 */
[----:B0-----:R-:W-:-:S07]  /*01c0*/  IMAD.U32 R3, RZ, RZ, UR6 ;  /* 0x00000006ff037e24 */ /* 0x001fce000f8e00ff */
[----:B-----5:R-:W-:Y:S05]  /*01d0*/  CALL.REL.NOINC `($__internal_0_$__cuda_sm3x_div_rn_noftz_f32_slowpath) ;  /* 0x0000000000cc7944 */ /* 0x020fea0003c00000 */
[----:B------:R-:W-:-:S07]  /*01e0*/  IMAD.MOV.U32 R3, RZ, RZ, R2 ;  /* 0x000000ffff037224 */ /* 0x000fce00078e0002 */
.L_x_1:
[----:B------:R-:W-:Y:S05]  /*01f0*/  BSYNC.RECONVERGENT B0 ;  /* 0x0000000000007941 */ /* 0x000fea0003800200 */
.L_x_0:
[----:B------:R-:W0:Y:S01]  /*0200*/  LDC R9, c[0x0][0x38c] ;  /* 0x0000e300ff097b82 */ /* 0x000e220000000800 */
[----:B------:R-:W1:Y:S01]  /*0210*/  LDCU UR6, c[0x0][0x390] ;  /* 0x00007200ff0677ac */ /* 0x000e620008000800 */
[----:B------:R-:W2:Y:S01]  /*0220*/  FRND.FLOOR R3, R3 ;  /* 0x0000000300037307 */ /* 0x000ea20000205000 */
[----:B------:R-:W-:Y:S01]  /*0230*/  BSSY.RECONVERGENT B0, `(.L_x_2) ;  /* 0x0000012000007945 */ /* 0x000fe20003800200 */
[----:B-1----:R-:W-:-:S06]  /*0240*/  I2FP.F32.S32 R2, UR6 ;  /* 0x0000000600027c45 */ /* 0x002fcc0008201400 */
[----:B0-----:R-:W0:Y:S01]  /*0250*/  MUFU.RCP R5, R9 ;  /* 0x0000000900057308 */ /* 0x001e220000001000 */
[----:B--2---:R-:W-:-:S07]  /*0260*/  FADD R2, R3, R2 ;  /* 0x0000000203027221 */ /* 0x004fce0000000000 */
[----:B-----5:R-:W1:Y:S01]  /*0270*/  FCHK P0, R0, R9 ;  /* 0x0000000900007302 */ /* 0x020e620000000000 */
[----:B0-----:R-:W-:-:S04]  /*0280*/  FFMA R6, R5, -R9, 1 ;  /* 0x3f80000005067423 */ /* 0x001fc80000000809 */
[----:B------:R-:W-:-:S03]  /*0290*/  FFMA R7, R5, R6, R5 ;  /* 0x0000000605077223 */ /* 0x000fc60000000005 */
[----:B------:R0:W2:Y:S01]  /*02a0*/  F2I.TRUNC.NTZ R5, R2 ;  /* 0x0000000200057305 */ /* 0x0000a2000020f100 */
[----:B------:R-:W-:-:S04]  /*02b0*/  FFMA R6, R0, R7, RZ ;  /* 0x0000000700067223 */ /* 0x000fc800000000ff */
[----:B------:R-:W-:-:S04]  /*02c0*/  FFMA R8, R6, -R9, R0 ;  /* 0x8000000906087223 */ /* 0x000fc80000000000 */
[----:B------:R-:W-:Y:S01]  /*02d0*/  FFMA R6, R7, R8, R6 ;  /* 0x0000000807067223 */ /* 0x000fe20000000006 */
[----:B01----:R-:W-:Y:S06]  /*02e0*/  @!P0 BRA `(.L_x_3) ;  /* 0x0000000000188947 */ /* 0x003fec0003800000 */
[----:B------:R-:W0:Y:S01]  /*02f0*/  LDCU UR6, c[0x0][0x38c] ;  /* 0x00007180ff0677ac */ /* 0x000e220008000800 */
[----:B------:R-:W-:Y:S01]  /*0300*/  IMAD.MOV.U32 R2, RZ, RZ, R0 ;  /* 0x000000ffff027224 */ /* 0x000fe200078e0000 */
[----:B------:R-:W-:Y:S01]  /*0310*/  MOV R6, 0x340 ;  /* 0x0000034000067802 */ /* 0x000fe20000000f00 */
[----:B0-----:R-:W-:-:S07]  /*0320*/  IMAD.U32 R3, RZ, RZ, UR6 ;  /* 0x00000006ff037e24 */ /* 0x001fce000f8e00ff */
[----:B--2---:R-:W-:Y:S05]  /*0330*/  CALL.REL.NOINC `($__internal_0_$__cuda_sm3x_div_rn_noftz_f32_slowpath) ;  /* 0x0000000000747944 */ /* 0x004fea0003c00000 */
[----:B------:R-:W-:-:S07]  /*0340*/  IMAD.MOV.U32 R6, RZ, RZ, R2 ;  /* 0x000000ffff067224 */ /* 0x000fce00078e0002 */
.L_x_3:
[----:B------:R-:W-:Y:S05]  /*0350*/  BSYNC.RECONVERGENT B0 ;  /* 0x0000000000007941 */ /* 0x000fea0003800200 */
.L_x_2:
[----:B------:R-:W0:Y:S01]  /*0360*/  LDCU UR6, c[0x0][0x394] ;  /* 0x00007280ff0677ac */ /* 0x000e220008000800 */
[----:B------:R-:W1:Y:S01]  /*0370*/  FRND.FLOOR R6, R6 ;  /* 0x0000000600067307 */ /* 0x000e620000205000 */
[----:B------:R-:W3:Y:S01]  /*0380*/  LDCU UR7, c[0x0][0x3b0] ;  /* 0x00007600ff0777ac */ /* 0x000ee20008000800 */
[----:B------:R-:W4:Y:S01]  /*0390*/  LDCU.64 UR8, c[0x0][0x3a8] ;  /* 0x00007500ff0877ac */ /* 0x000f220008000a00 */
[----:B------:R-:W5:Y:S01]  /*03a0*/  LDCU.64 UR10, c[0x0][0x3b8] ;  /* 0x00007700ff0a77ac */ /* 0x000f620008000a00 */
[----:B0-----:R-:W-:Y:S01]  /*03b0*/  I2FP.F32.S32 R3, UR6 ;  /* 0x0000000600037c45 */ /* 0x001fe20008201400 */
[----:B------:R-:W0:Y:S04]  /*03c0*/  LDCU UR6, c[0x0][0x3c0] ;  /* 0x00007800ff0677ac */ /* 0x000e280008000800 */
[----:B-1----:R-:W-:-:S06]  /*03d0*/  FADD R0, R6, R3 ;  /* 0x0000000306007221 */ /* 0x002fcc0000000000 */
[----:B------:R-:W3:Y:S02]  /*03e0*/  F2I.TRUNC.NTZ R0, R0 ;  /* 0x0000000000007305 */ /* 0x000ee4000020f100 */
[C---:B---3--:R-:W-:Y:S02]  /*03f0*/  IMAD R3, R0.reuse, UR7, RZ ;  /* 0x0000000700037c24 */ /* 0x048fe4000f8e02ff */
[----:B0-----:R-:W-:Y:S01]  /*0400*/  IMAD R7, R0, UR6, RZ ;  /* 0x0000000600077c24 */ /* 0x001fe2000f8e02ff */
[----:B------:R-:W0:Y:S02]  /*0410*/  LDCU UR6, c[0x0][0x3e8] ;  /* 0x00007d00ff0677ac */ /* 0x000e240008000800 */
[----:B----4-:R-:W-:Y:S02]  /*0420*/  IADD3 R2, P0, PT, R3, UR8, RZ ;  /* 0x0000000803027c10 */ /* 0x010fe4000ff1e0ff */
[----:B-----5:R-:W-:Y:S02]  /*0430*/  IADD3 R6, P1, PT, R7, UR10, RZ ;  /* 0x0000000a07067c10 */ /* 0x020fe4000ff3e0ff */
[----:B------:R-:W-:Y:S01]  /*0440*/  LEA.HI.X.SX32 R3, R3, UR9, 0x1, P0 ;  /* 0x0000000903037c11 */ /* 0x000fe200080f0eff */
[----:B------:R-:W1:Y:S01]  /*0450*/  LDCU.64 UR8, c[0x0][0x3e0] ;  /* 0x00007c00ff0877ac */ /* 0x000e620008000a00 */
[----:B------:R-:W-:Y:S01]  /*0460*/  LEA.HI.X.SX32 R7, R7, UR11, 0x1, P1 ;  /* 0x0000000b07077c11 */ /* 0x000fe200088f0eff */
[----:B--2---:R-:W-:-:S04]  /*0470*/  IMAD.WIDE R2, R5, 0x4, R2 ;  /* 0x0000000405027825 */ /* 0x004fc800078e0202 */
[----:B------:R-:W-:Y:S02]  /*0480*/  IMAD.WIDE R6, R5, 0x4, R6 ;  /* 0x0000000405067825 */ /* 0x000fe400078e0206 */
[----:B------:R-:W2:Y:S04]  /*0490*/  LDG.E R3, desc[UR4][R2.64] ;  /* 0x0000000402037981 */ /* 0x000ea8000c1e1900 */
[----:B------:R-:W3:Y:S01]  /*04a0*/  LDG.E R7, desc[UR4][R6.64] ;  /* 0x0000000406077981 */ /* 0x000ee2000c1e1900 */
[----:B0-----:R-:W-:-:S05]  /*04b0*/  IMAD R0, R4, UR6, RZ ;  /* 0x0000000604007c24 */ /* 0x001fca000f8e02ff */
[----:B-1----:R-:W-:-:S04]  /*04c0*/  IADD3 R4, P0, PT, R0, UR8, RZ ;  /* 0x0000000800047c10 */ /* 0x002fc8000ff1e0ff */
[----:B------:R-:W-:-:S05]  /*04d0*/  LEA.HI.X.SX32 R5, R0, UR9, 0x1, P0 ;  /* 0x0000000900057c11 */ /* 0x000fca00080f0eff */
[----:B--2---:R-:W-:Y:S04]  /*04e0*/  STG.E desc[UR4][R4.64], R3 ;  /* 0x0000000304007986 */ /* 0x004fe8000c101904 */
[----:B---3--:R-:W-:Y:S01]  /*04f0*/  STG.E desc[UR4][R4.64+0x4], R7 ;  /* 0x0000040704007986 */ /* 0x008fe2000c101904 */
[----:B------:R-:W-:Y:S05]  /*0500*/  EXIT ;  /* 0x000000000000794d */ /* 0x000fea0003800000 */
        .weak           $__internal_0_$__cuda_sm3x_div_rn_noftz_f32_slowpath
        .type           $__internal_0_$__cuda_sm3x_div_rn_noftz_f32_slowpath,@function
        .size           $__internal_0_$__cuda_sm3x_div_rn_noftz_f32_slowpath,(.L_x_16 - $__internal_0_$__cuda_sm3x_div_rn_noftz_f32_slowpath)
$__internal_0_$__cuda_sm3x_div_rn_noftz_f32_slowpath:
[----:B------:R-:W-:Y:S01]  /*0510*/  SHF.R.U32.HI R8, RZ, 0x17, R3 ;  /* 0x00000017ff087819 */ /* 0x000fe20000011603 */
[----:B------:R-:W-:Y:S01]  /*0520*/  BSSY.RECONVERGENT B1, `(.L_x_4) ;  /* 0x0000062000017945 */ /* 0x000fe20003800200 */
[----:B------:R-:W-:Y:S02]  /*0530*/  SHF.R.U32.HI R7, RZ, 0x17, R2 ;  /* 0x00000017ff077819 */ /* 0x000fe40000011602 */
[----:B------:R-:W-:Y:S02]  /*0540*/  LOP3.LUT R12, R8, 0xff, RZ, 0xc0, !PT ;  /* 0x000000ff080c7812 */ /* 0x000fe400078ec0ff */
[----:B------:R-:W-:-:S03]  /*0550*/  LOP3.LUT R10, R7, 0xff, RZ, 0xc0, !PT ;  /* 0x000000ff070a7812 */ /* 0x000fc600078ec0ff */
[----:B------:R-:W-:Y:S02]  /*0560*/  VIADD R9, R12, 0xffffffff ;  /* 0xffffffff0c097836 */ /* 0x000fe40000000000 */
[----:B------:R-:W-:-:S03]  /*0570*/  VIADD R8, R10, 0xffffffff ;  /* 0xffffffff0a087836 */ /* 0x000fc60000000000 */
[----:B------:R-:W-:-:S04]  /*0580*/  ISETP.GT.U32.AND P0, PT, R9, 0xfd, PT ;  /* 0x000000fd0900780c */ /* 0x000fc80003f04070 */
[----:B------:R-:W-:-:S13]  /*0590*/  ISETP.GT.U32.OR P0, PT, R8, 0xfd, P0 ;  /* 0x000000fd0800780c */ /* 0x000fda0000704470 */
[----:B------:R-:W-:Y:S01]  /*05a0*/  @!P0 IMAD.MOV.U32 R7, RZ, RZ, RZ ;  /* 0x000000ffff078224 */ /* 0x000fe200078e00ff */
[----:B------:R-:W-:Y:S06]  /*05b0*/  @!P0 BRA `(.L_x_5) ;  /* 0x00000000005c8947 */ /* 0x000fec0003800000 */
[----:B------:R-:W-:Y:S02]  /*05c0*/  FSETP.GTU.FTZ.AND P0, PT, |R2|, +INF , PT ;  /* 0x7f8000000200780b */ /* 0x000fe40003f1c200 */
[----:B------:R-:W-:-:S04]  /*05d0*/  FSETP.GTU.FTZ.AND P1, PT, |R3|, +INF , PT ;  /* 0x7f8000000300780b */ /* 0x000fc80003f3c200 */
[----:B------:R-:W-:-:S13]  /*05e0*/  PLOP3.LUT P0, PT, P0, P1, PT, 0xf8, 0x8f ;  /* 0x00000000008f781c */ /* 0x000fda0000703f70 */
[----:B------:R-:W-:Y:S05]  /*05f0*/  @P0 BRA `(.L_x_6) ;  /* 0x00000004004c0947 */ /* 0x000fea0003800000 */
[----:B------:R-:W-:-:S13]  /*0600*/  LOP3.LUT P0, RZ, R3, 0x7fffffff, R2, 0xc8, !PT ;  /* 0x7fffffff03ff7812 */ /* 0x000fda000780c802 */
[----:B------:R-:W-:Y:S05]  /*0610*/  @!P0 BRA `(.L_x_7) ;  /* 0x00000004003c8947 */ /* 0x000fea0003800000 */
[C---:B------:R-:W-:Y:S02]  /*0620*/  FSETP.NEU.FTZ.AND P2, PT, |R2|.reuse, +INF , PT ;  /* 0x7f8000000200780b */ /* 0x040fe40003f5d200 */
[----:B------:R-:W-:Y:S02]  /*0630*/  FSETP.NEU.FTZ.AND P1, PT, |R3|, +INF , PT ;  /* 0x7f8000000300780b */ /* 0x000fe40003f3d200 */
[----:B------:R-:W-:-:S11]  /*0640*/  FSETP.NEU.FTZ.AND P0, PT, |R2|, +INF , PT ;  /* 0x7f8000000200780b */ /* 0x000fd60003f1d200 */
[----:B------:R-:W-:Y:S05]  /*0650*/  @!P1 BRA !P2, `(.L_x_7) ;  /* 0x00000004002c9947 */ /* 0x000fea0005000000 */
[----:B------:R-:W-:-:S04]  /*0660*/  LOP3.LUT P2, RZ, R2, 0x7fffffff, RZ, 0xc0, !PT ;  /* 0x7fffffff02ff7812 */ /* 0x000fc8000784c0ff */
[----:B------:R-:W-:-:S13]  /*0670*/  PLOP3.LUT P1, PT, P1, P2, PT, 0x2f, 0xf2 ;  /* 0x0000000000f2781c */ /* 0x000fda0000f24577 */
[----:B------:R-:W-:Y:S05]  /*0680*/  @P1 BRA `(.L_x_8) ;  /* 0x0000000400181947 */ /* 0x000fea0003800000 */
[----:B------:R-:W-:-:S04]  /*0690*/  LOP3.LUT P1, RZ, R3, 0x7fffffff, RZ, 0xc0, !PT ;  /* 0x7fffffff03ff7812 */ /* 0x000fc8000782c0ff */
[----:B------:R-:W-:-:S13]  /*06a0*/  PLOP3.LUT P0, PT, P0, P1, PT, 0x2f, 0xf2 ;  /* 0x0000000000f2781c */ /* 0x000fda0000702577 */
[----:B------:R-:W-:Y:S05]  /*06b0*/  @P0 BRA `(.L_x_9) ;  /* 0x0000000400000947 */ /* 0x000fea0003800000 */
[----:B------:R-:W-:Y:S02]  /*06c0*/  ISETP.GE.AND P0, PT, R8, RZ, PT ;  /* 0x000000ff0800720c */ /* 0x000fe40003f06270 */
[----:B------:R-:W-:-:S11]  /*06d0*/  ISETP.GE.AND P1, PT, R9, RZ, PT ;  /* 0x000000ff0900720c */ /* 0x000fd60003f26270 */
[----:B------:R-:W-:Y:S02]  /*06e0*/  @P0 IMAD.MOV.U32 R7, RZ, RZ, RZ ;  /* 0x000000ffff070224 */ /* 0x000fe400078e00ff */
[----:B------:R-:W-:Y:S01]  /*06f0*/  @!P0 FFMA R2, R2, 1.84467440737095516160e+19, RZ ;  /* 0x5f80000002028823 */ /* 0x000fe200000000ff */
[----:B------:R-:W-:Y:S02]  /*0700*/  @!P0 IMAD.MOV.U32 R7, RZ, RZ, -0x40 ;  /* 0xffffffc0ff078424 */ /* 0x000fe400078e00ff */
[----:B------:R-:W-:Y:S02]  /*0710*/  @!P1 FFMA R3, R3, 1.84467440737095516160e+19, RZ ;  /* 0x5f80000003039823 */ /* 0x000fe400000000ff */
[----:B------:R-:W-:-:S07]  /*0720*/  @!P1 VIADD R7, R7, 0x40 ;  /* 0x0000004007079836 */ /* 0x000fce0000000000 */
.L_x_5:
[----:B------:R-:W-:Y:S01]  /*0730*/  LEA R8, R12, 0xc0800000, 0x17 ;  /* 0xc08000000c087811 */ /* 0x000fe200078eb8ff */
[----:B------:R-:W-:Y:S04]  /*0740*/  BSSY.RECONVERGENT B2, `(.L_x_10) ;  /* 0x0000036000027945 */ /* 0x000fe80003800200 */
[----:B------:R-:W-:Y:S02]  /*0750*/  IMAD.IADD R8, R3, 0x1, -R8 ;  /* 0x0000000103087824 */ /* 0x000fe400078e0a08 */
[----:B------:R-:W-:Y:S02]  /*0760*/  VIADD R3, R10, 0xffffff81 ;  /* 0xffffff810a037836 */ /* 0x000fe40000000000 */
[----:B------:R0:W1:Y:S01]  /*0770*/  MUFU.RCP R9, R8 ;  /* 0x0000000800097308 */ /* 0x0000620000001000 */
[----:B------:R-:W-:Y:S01]  /*0780*/  FADD.FTZ R11, -R8, -RZ ;  /* 0x800000ff080b7221 */ /* 0x000fe20000010100 */
[C---:B------:R-:W-:Y:S01]  /*0790*/  IMAD R2, R3.reuse, -0x800000, R2 ;  /* 0xff80000003027824 */ /* 0x040fe200078e0202 */
[----:B0-----:R-:W-:-:S05]  /*07a0*/  IADD3 R8, PT, PT, R3, 0x7f, -R12 ;  /* 0x0000007f03087810 */ /* 0x001fca0007ffe80c */
[----:B------:R-:W-:Y:S02]  /*07b0*/  IMAD.IADD R8, R8, 0x1, R7 ;  /* 0x0000000108087824 */ /* 0x000fe400078e0207 */
[----:B-1----:R-:W-:-:S04]  /*07c0*/  FFMA R10, R9, R11, 1 ;  /* 0x3f800000090a7423 */ /* 0x002fc8000000000b */
[----:B------:R-:W-:-:S04]  /*07d0*/  FFMA R14, R9, R10, R9 ;  /* 0x0000000a090e7223 */ /* 0x000fc80000000009 */
[----:B------:R-:W-:-:S04]  /*07e0*/  FFMA R9, R2, R14, RZ ;  /* 0x0000000e02097223 */ /* 0x000fc800000000ff */
[----:B------:R-:W-:-:S04]  /*07f0*/  FFMA R10, R11, R9, R2 ;  /* 0x000000090b0a7223 */ /* 0x000fc80000000002 */
[----:B------:R-:W-:-:S04]  /*0800*/  FFMA R9, R14, R10, R9 ;  /* 0x0000000a0e097223 */ /* 0x000fc80000000009 */
[----:B------:R-:W-:-:S04]  /*0810*/  FFMA R10, R11, R9, R2 ;  /* 0x000000090b0a7223 */ /* 0x000fc80000000002 */
[----:B------:R-:W-:-:S05]  /*0820*/  FFMA R2, R14, R10, R9 ;  /* 0x0000000a0e027223 */ /* 0x000fca0000000009 */
[----:B------:R-:W-:-:S04]  /*0830*/  SHF.R.U32.HI R3, RZ, 0x17, R2 ;  /* 0x00000017ff037819 */ /* 0x000fc80000011602 */
[----:B------:R-:W-:-:S05]  /*0840*/  LOP3.LUT R3, R3, 0xff, RZ, 0xc0, !PT ;  /* 0x000000ff03037812 */ /* 0x000fca00078ec0ff */
[----:B------:R-:W-:-:S04]  /*0850*/  IMAD.IADD R11, R3, 0x1, R8 ;  /* 0x00000001030b7824 */ /* 0x000fc800078e0208 */
[----:B------:R-:W-:-:S05]  /*0860*/  VIADD R3, R11, 0xffffffff ;  /* 0xffffffff0b037836 */ /* 0x000fca0000000000 */
[----:B------:R-:W-:-:S13]  /*0870*/  ISETP.GE.U32.AND P0, PT, R3, 0xfe, PT ;  /* 0x000000fe0300780c */ /* 0x000fda0003f06070 */
[----:B------:R-:W-:Y:S05]  /*0880*/  @!P0 BRA `(.L_x_11) ;  /* 0x0000000000808947 */ /* 0x000fea0003800000 */
[----:B------:R-:W-:-:S13]  /*0890*/  ISETP.GT.AND P0, PT, R11, 0xfe, PT ;  /* 0x000000fe0b00780c */ /* 0x000fda0003f04270 */
[----:B------:R-:W-:Y:S05]  /*08a0*/  @P0 BRA `(.L_x_12) ;  /* 0x00000000006c0947 */ /* 0x000fea0003800000 */
[----:B------:R-:W-:-:S13]  /*08b0*/  ISETP.GE.AND P0, PT, R11, 0x1, PT ;  /* 0x000000010b00780c */ /* 0x000fda0003f06270 */
[----:B------:R-:W-:Y:S05]  /*08c0*/  @P0 BRA `(.L_x_13) ;  /* 0x0000000000740947 */ /* 0x000fea0003800000 */
[----:B------:R-:W-:Y:S02]  /*08d0*/  ISETP.GE.AND P0, PT, R11, -0x18, PT ;  /* 0xffffffe80b00780c */ /* 0x000fe40003f06270 */
[----:B------:R-:W-:-:S11]  /*08e0*/  LOP3.LUT R2, R2, 0x80000000, RZ, 0xc0, !PT ;  /* 0x8000000002027812 */ /* 0x000fd600078ec0ff */
[----:B------:R-:W-:Y:S05]  /*08f0*/  @!P0 BRA `(.L_x_13) ;  /* 0x0000000000688947 */ /* 0x000fea0003800000 */
[CCC-:B------:R-:W-:Y:S01]  /*0900*/  FFMA.RZ R3, R14.reuse, R10.reuse, R9.reuse ;  /* 0x0000000a0e037223 */ /* 0x1c0fe2000000c009 */
[CCC-:B------:R-:W-:Y:S01]  /*0910*/  FFMA.RM R8, R14.reuse, R10.reuse, R9.reuse ;  /* 0x0000000a0e087223 */ /* 0x1c0fe20000004009 */
[C---:B------:R-:W-:Y:S02]  /*0920*/  ISETP.NE.AND P2, PT, R11.reuse, RZ, PT ;  /* 0x000000ff0b00720c */ /* 0x040fe40003f45270 */
[----:B------:R-:W-:Y:S02]  /*0930*/  ISETP.NE.AND P1, PT, R11, RZ, PT ;  /* 0x000000ff0b00720c */ /* 0x000fe40003f25270 */
[----:B------:R-:W-:Y:S01]  /*0940*/  LOP3.LUT R7, R3, 0x7fffff, RZ, 0xc0, !PT ;  /* 0x007fffff03077812 */ /* 0x000fe200078ec0ff */
[----:B------:R-:W-:Y:S01]  /*0950*/  FFMA.RP R3, R14, R10, R9 ;  /* 0x0000000a0e037223 */ /* 0x000fe20000008009 */
[----:B------:R-:W-:Y:S02]  /*0960*/  VIADD R10, R11, 0x20 ;  /* 0x000000200b0a7836 */ /* 0x000fe40000000000 */
[----:B------:R-:W-:Y:S01]  /*0970*/  LOP3.LUT R7, R7, 0x800000, RZ, 0xfc, !PT ;  /* 0x0080000007077812 */ /* 0x000fe200078efcff */
[----:B------:R-:W-:Y:S01]  /*0980*/  IMAD.MOV R9, RZ, RZ, -R11 ;  /* 0x000000ffff097224 */ /* 0x000fe200078e0a0b */
[----:B------:R-:W-:-:S02]  /*0990*/  FSETP.NEU.FTZ.AND P0, PT, R3, R8, PT ;  /* 0x000000080300720b */ /* 0x000fc40003f1d000 */
[----:B------:R-:W-:Y:S02]  /*09a0*/  SHF.L.U32 R10, R7, R10, RZ ;  /* 0x0000000a070a7219 */ /* 0x000fe400000006ff */
[----:B------:R-:W-:Y:S02]  /*09b0*/  SEL R8, R9, RZ, P2 ;  /* 0x000000ff09087207 */ /* 0x000fe40001000000 */
[----:B------:R-:W-:Y:S02]  /*09c0*/  ISETP.NE.AND P1, PT, R10, RZ, P1 ;  /* 0x000000ff0a00720c */ /* 0x000fe40000f25270 */
[----:B------:R-:W-:Y:S02]  /*09d0*/  SHF.R.U32.HI R8, RZ, R8, R7 ;  /* 0x00000008ff087219 */ /* 0x000fe40000011607 */
[----:B------:R-:W-:Y:S02]  /*09e0*/  PLOP3.LUT P0, PT, P0, P1, PT, 0xf8, 0x8f ;  /* 0x00000000008f781c */ /* 0x000fe40000703f70 */
[----:B------:R-:W-:-:S02]  /*09f0*/  SHF.R.U32.HI R10, RZ, 0x1, R8 ;  /* 0x00000001ff0a7819 */ /* 0x000fc40000011608 */
[----:B------:R-:W-:-:S04]  /*0a00*/  SEL R3, RZ, 0x1, !P0 ;  /* 0x00000001ff037807 */ /* 0x000fc80004000000 */
[----:B------:R-:W-:-:S04]  /*0a10*/  LOP3.LUT R3, R3, 0x1, R10, 0xf8, !PT ;  /* 0x0000000103037812 */ /* 0x000fc800078ef80a */
[----:B------:R-:W-:-:S05]  /*0a20*/  LOP3.LUT R3, R3, R8, RZ, 0xc0, !PT ;  /* 0x0000000803037212 */ /* 0x000fca00078ec0ff */
[----:B------:R-:W-:-:S05]  /*0a30*/  IMAD.IADD R3, R10, 0x1, R3 ;  /* 0x000000010a037824 */ /* 0x000fca00078e0203 */
[----:B------:R-:W-:Y:S01]  /*0a40*/  LOP3.LUT R2, R3, R2, RZ, 0xfc, !PT ;  /* 0x0000000203027212 */ /* 0x000fe200078efcff */
[----:B------:R-:W-:Y:S06]  /*0a50*/  BRA `(.L_x_13) ;  /* 0x0000000000107947 */ /* 0x000fec0003800000 */
.L_x_12:
[----:B------:R-:W-:-:S04]  /*0a60*/  LOP3.LUT R2, R2, 0x80000000, RZ, 0xc0, !PT ;  /* 0x8000000002027812 */ /* 0x000fc800078ec0ff */
[----:B------:R-:W-:Y:S01]  /*0a70*/  LOP3.LUT R2, R2, 0x7f800000, RZ, 0xfc, !PT ;  /* 0x7f80000002027812 */ /* 0x000fe200078efcff */
[----:B------:R-:W-:Y:S06]  /*0a80*/  BRA `(.L_x_13) ;  /* 0x0000000000047947 */ /* 0x000fec0003800000 */
.L_x_11:
[----:B------:R-:W-:-:S07]  /*0a90*/  IMAD R2, R8, 0x800000, R2 ;  /* 0x0080000008027824 */ /* 0x000fce00078e0202 */
.L_x_13:
[----:B------:R-:W-:Y:S05]  /*0aa0*/  BSYNC.RECONVERGENT B2 ;  /* 0x0000000000027941 */ /* 0x000fea0003800200 */
.L_x_10:
[----:B------:R-:W-:Y:S05]  /*0ab0*/  BRA `(.L_x_14) ;  /* 0x0000000000207947 */ /* 0x000fea0003800000 */
.L_x_9:
[----:B------:R-:W-:-:S04]  /*0ac0*/  LOP3.LUT R2, R3, 0x80000000, R2, 0x48, !PT ;  /* 0x8000000003027812 */ /* 0x000fc800078e4802 */
[----:B------:R-:W-:Y:S01]  /*0ad0*/  LOP3.LUT R2, R2, 0x7f800000, RZ, 0xfc, !PT ;  /* 0x7f80000002027812 */ /* 0x000fe200078efcff */
[----:B------:R-:W-:Y:S06]  /*0ae0*/  BRA `(.L_x_14) ;  /* 0x0000000000147947 */ /* 0x000fec0003800000 */
.L_x_8:
[----:B------:R-:W-:Y:S01]  /*0af0*/  LOP3.LUT R2, R3, 0x80000000, R2, 0x48, !PT ;  /* 0x8000000003027812 */ /* 0x000fe200078e4802 */
[----:B------:R-:W-:Y:S06]  /*0b00*/  BRA `(.L_x_14) ;  /* 0x00000000000c7947 */ /* 0x000fec0003800000 */
.L_x_7:
[----:B------:R-:W0:Y:S01]  /*0b10*/  MUFU.RSQ R2, -QNAN ;  /* 0xffc0000000027908 */ /* 0x000e220000001400 */
[----:B------:R-:W-:Y:S05]  /*0b20*/  BRA `(.L_x_14) ;  /* 0x0000000000047947 */ /* 0x000fea0003800000 */
.L_x_6:
[----:B------:R-:W-:-:S07]  /*0b30*/  FADD.FTZ R2, R2, R3 ;  /* 0x0000000302027221 */ /* 0x000fce0000010000 */
.L_x_14:
[----:B------:R-:W-:Y:S05]  /*0b40*/  BSYNC.RECONVERGENT B1 ;  /* 0x0000000000017941 */ /* 0x000fea0003800200 */
.L_x_4:
[----:B------:R-:W-:-:S04]  /*0b50*/  IMAD.MOV.U32 R7, RZ, RZ, 0x0 ;  /* 0x00000000ff077424 */ /* 0x000fc800078e00ff */
[----:B0-----:R-:W-:Y:S05]  /*0b60*/  RET.REL.NODEC R6 `(observeUnderlyingFlow) ;  /* 0xfffffff406247950 */ /* 0x001fea0003c3ffff */
.L_x_15:
[----:B------:R-:W-:-:S00]  /*0b70*/  BRA `(.L_x_15) ;  /* 0xfffffffc00fc7947 */ /* 0x000fc0000383ffff */
[----:B------:R-:W-:-:S00]  /*0b80*/  NOP ;  /* 0x0000000000007918 */ /* 0x000fc00000000000 */
[----:B------:R-:W-:-:S00]  /*0b90*/  NOP ;  /* 0x0000000000007918 */ /* 0x000fc00000000000 */
[----:B------:R-:W-:-:S00]  /*0ba0*/  NOP ;  /* 0x0000000000007918 */ /* 0x000fc00000000000 */
[----:B------:R-:W-:-:S00]  /*0bb0*/  NOP ;  /* 0x0000000000007918 */ /* 0x000fc00000000000 */
[----:B------:R-:W-:-:S00]  /*0bc0*/  NOP ;  /* 0x0000000000007918 */ /* 0x000fc00000000000 */
[----:B------:R-:W-:-:S00]  /*0bd0*/  NOP ;  /* 0x0000000000007918 */ /* 0x000fc00000000000 */
[----:B------:R-:W-:-:S00]  /*0be0*/  NOP ;  /* 0x0000000000007918 */ /* 0x000fc00000000000 */
[----:B------:R-:W-:-:S00]  /*0bf0*/  NOP ;  /* 0x0000000000007918 */ /* 0x000fc00000000000 */
.L_x_16:


//--------------------- .nv.shared.reserved.0     --------------------------
	.section	.nv.shared.reserved.0,"aw",@nobits
	.weak		__nv_reservedSMEM_offset_0_alias
	.size		__nv_reservedSMEM_offset_0_alias, 0, 64
	.other		__nv_reservedSMEM_offset_0_alias,@"STO_CUDA_RESERVED_SHARED STV_DEFAULT"
__nv_reservedSMEM_offset_0_alias:
	.zero		0
	.zero		64


//--------------------- .nv.constant0.observeUnderlyingFlow --------------------------
	.section	.nv.constant0.observeUnderlyingFlow,"a",@progbits
	.sectionflags	@""
	.align	4
.nv.constant0.observeUnderlyingFlow:
	.zero		1004


//--------------------- SYMBOLS --------------------------

	.type		.nv.reservedSmem.offset0,@object
	.size		.nv.reservedSmem.offset0,0x4
